	.headerflags	@"EF_CUDA_TEXMODE_UNIFIED EF_CUDA_64BIT_ADDRESS EF_CUDA_SM89 EF_CUDA_VIRTUAL_SM(EF_CUDA_SM89)"
	.elftype	@"ET_EXEC"


//--------------------- .nv.info                  --------------------------
	.section	.nv.info,"",@"SHT_CUDA_INFO"
	.align	4


	//----- nvinfo : EIATTR_REGCOUNT
	.align		4
        /*0000*/ 	.byte	0x04, 0x2f
        /*0002*/ 	.short	(.L_1 - .L_0)
	.align		4
.L_0:
        /*0004*/ 	.word	index@(triton__0d1d2d345de6)
        /*0008*/ 	.word	0x0000002a


	//----- nvinfo : EIATTR_MAX_STACK_SIZE
	.align		4
.L_1:
        /*000c*/ 	.byte	0x04, 0x23
        /*000e*/ 	.short	(.L_3 - .L_2)
	.align		4
.L_2:
        /*0010*/ 	.word	index@(triton__0d1d2d345de6)
        /*0014*/ 	.word	0x00000000


	//----- nvinfo : EIATTR_MIN_STACK_SIZE
	.align		4
.L_3:
        /*0018*/ 	.byte	0x04, 0x12
        /*001a*/ 	.short	(.L_5 - .L_4)
	.align		4
.L_4:
        /*001c*/ 	.word	index@(triton__0d1d2d345de6)
        /*0020*/ 	.word	0x00000000


	//----- nvinfo : EIATTR_FRAME_SIZE
	.align		4
.L_5:
        /*0024*/ 	.byte	0x04, 0x11
        /*0026*/ 	.short	(.L_7 - .L_6)
	.align		4
.L_6:
        /*0028*/ 	.word	index@(triton__0d1d2d345de6)
        /*002c*/ 	.word	0x00000000
.L_7:


//--------------------- .nv.info.triton__0d1d2d345de6 --------------------------
	.section	.nv.info.triton__0d1d2d345de6,"",@"SHT_CUDA_INFO"
	.align	4


	//----- nvinfo : EIATTR_CUDA_API_VERSION
	.align		4
        /*0000*/ 	.byte	0x04, 0x37
        /*0002*/ 	.short	(.L_9 - .L_8)
.L_8:
        /*0004*/ 	.word	0x0000007b


	//----- nvinfo : EIATTR_PARAM_CBANK
	.align		4
.L_9:
        /*0008*/ 	.byte	0x04, 0x0a
        /*000a*/ 	.short	(.L_11 - .L_10)
	.align		4
.L_10:
        /*000c*/ 	.word	index@(.nv.constant0.triton__0d1d2d345de6)
        /*0010*/ 	.short	0x0160
        /*0012*/ 	.short	0x0028


	//----- nvinfo : EIATTR_CBANK_PARAM_SIZE
	.align		4
.L_11:
        /*0014*/ 	.byte	0x03, 0x19
        /*0016*/ 	.short	0x0028


	//----- nvinfo : EIATTR_KPARAM_INFO
	.align		4
        /*0018*/ 	.byte	0x04, 0x17
        /*001a*/ 	.short	(.L_13 - .L_12)
.L_12:
        /*001c*/ 	.word	0x00000000
        /*0020*/ 	.short	0x0006
        /*0022*/ 	.short	0x0024
        /*0024*/ 	.byte	0x00, 0xf0, 0x11, 0x00


	//----- nvinfo : EIATTR_KPARAM_INFO
	.align		4
.L_13:
        /*0028*/ 	.byte	0x04, 0x17
        /*002a*/ 	.short	(.L_15 - .L_14)
.L_14:
        /*002c*/ 	.word	0x00000000
        /*0030*/ 	.short	0x0005
        /*0032*/ 	.short	0x0020
        /*0034*/ 	.byte	0x00, 0xf0, 0x11, 0x00


	//----- nvinfo : EIATTR_KPARAM_INFO
	.align		4
.L_15:
        /*0038*/ 	.byte	0x04, 0x17
        /*003a*/ 	.short	(.L_17 - .L_16)
.L_16:
        /*003c*/ 	.word	0x00000000
        /*0040*/ 	.short	0x0004
        /*0042*/ 	.short	0x001c
        /*0044*/ 	.byte	0x00, 0xf0, 0x11, 0x00


	//----- nvinfo : EIATTR_KPARAM_INFO
	.align		4
.L_17:
        /*0048*/ 	.byte	0x04, 0x17
        /*004a*/ 	.short	(.L_19 - .L_18)
.L_18:
        /*004c*/ 	.word	0x00000000
        /*0050*/ 	.short	0x0003
        /*0052*/ 	.short	0x0018
        /*0054*/ 	.byte	0x00, 0xf0, 0x11, 0x00


	//----- nvinfo : EIATTR_KPARAM_INFO
	.align		4
.L_19:
        /*0058*/ 	.byte	0x04, 0x17
        /*005a*/ 	.short	(.L_21 - .L_20)
.L_20:
        /*005c*/ 	.word	0x00000000
        /*0060*/ 	.short	0x0002
        /*0062*/ 	.short	0x0010
        /*0064*/ 	.byte	0x00, 0xf0, 0x21, 0x00


	//----- nvinfo : EIATTR_KPARAM_INFO
	.align		4
.L_21:
        /*0068*/ 	.byte	0x04, 0x17
        /*006a*/ 	.short	(.L_23 - .L_22)
.L_22:
        /*006c*/ 	.word	0x00000000
        /*0070*/ 	.short	0x0001
        /*0072*/ 	.short	0x0008
        /*0074*/ 	.byte	0x00, 0xf0, 0x21, 0x00


	//----- nvinfo : EIATTR_KPARAM_INFO
	.align		4
.L_23:
        /*0078*/ 	.byte	0x04, 0x17
        /*007a*/ 	.short	(.L_25 - .L_24)
.L_24:
        /*007c*/ 	.word	0x00000000
        /*0080*/ 	.short	0x0000
        /*0082*/ 	.short	0x0000
        /*0084*/ 	.byte	0x00, 0xf0, 0x21, 0x00


	//----- nvinfo : EIATTR_MAXREG_COUNT
	.align		4
.L_25:
        /*0088*/ 	.byte	0x03, 0x1b
        /*008a*/ 	.short	0x00ff


	//----- nvinfo : EIATTR_COOP_GROUP_MASK_REGIDS
	.align		4
        /*008c*/ 	.byte	0x04, 0x29
        /*008e*/ 	.short	(.L_27 - .L_26)


	//   ....[0]....
.L_26:
        /*0090*/ 	.word	0xffffffff


	//   ....[1]....
        /*0094*/ 	.word	0xffffffff


	//   ....[2]....
        /*0098*/ 	.word	0xffffffff


	//   ....[3]....
        /*009c*/ 	.word	0xffffffff


	//   ....[4]....
        /*00a0*/ 	.word	0xffffffff


	//   ....[5]....
        /*00a4*/ 	.word	0xffffffff


	//   ....[6]....
        /*00a8*/ 	.word	0xffffffff


	//   ....[7]....
        /*00ac*/ 	.word	0xffffffff


	//   ....[8]....
        /*00b0*/ 	.word	0xffffffff


	//   ....[9]....
        /*00b4*/ 	.word	0xffffffff


	//   ....[10]....
        /*00b8*/ 	.word	0xffffffff


	//   ....[11]....
        /*00bc*/ 	.word	0xffffffff


	//   ....[12]....
        /*00c0*/ 	.word	0xffffffff


	//   ....[13]....
        /*00c4*/ 	.word	0xffffffff


	//   ....[14]....
        /*00c8*/ 	.word	0xffffffff


	//   ....[15]....
        /*00cc*/ 	.word	0xffffffff


	//   ....[16]....
        /*00d0*/ 	.word	0xffffffff


	//   ....[17]....
        /*00d4*/ 	.word	0xffffffff


	//   ....[18]....
        /*00d8*/ 	.word	0xffffffff


	//   ....[19]....
        /*00dc*/ 	.word	0xffffffff


	//   ....[20]....
        /*00e0*/ 	.word	0xffffffff


	//   ....[21]....
        /*00e4*/ 	.word	0xffffffff


	//   ....[22]....
        /*00e8*/ 	.word	0xffffffff


	//   ....[23]....
        /*00ec*/ 	.word	0xffffffff


	//----- nvinfo : EIATTR_COOP_GROUP_INSTR_OFFSETS
	.align		4
.L_27:
        /*00f0*/ 	.byte	0x04, 0x28
        /*00f2*/ 	.short	(.L_29 - .L_28)


	//   ....[0]....
.L_28:
        /*00f4*/ 	.word	0x00000d90


	//   ....[1]....
        /*00f8*/ 	.word	0x00000f20


	//   ....[2]....
        /*00fc*/ 	.word	0x00001050


	//   ....[3]....
        /*0100*/ 	.word	0x000010a0


	//   ....[4]....
        /*0104*/ 	.word	0x000010f0


	//   ....[5]....
        /*0108*/ 	.word	0x000011c0


	//   ....[6]....
        /*010c*/ 	.word	0x000011f0


	//   ....[7]....
        /*0110*/ 	.word	0x00001240


	//   ....[8]....
        /*0114*/ 	.word	0x00001300


	//   ....[9]....
        /*0118*/ 	.word	0x00001340


	//   ....[10]....
        /*011c*/ 	.word	0x00001390


	//   ....[11]....
        /*0120*/ 	.word	0x00001460


	//   ....[12]....
        /*0124*/ 	.word	0x00001490


	//   ....[13]....
        /*0128*/ 	.word	0x00001550


	//   ....[14]....
        /*012c*/ 	.word	0x000015c0


	//   ....[15]....
        /*0130*/ 	.word	0x00001710


	//   ....[16]....
        /*0134*/ 	.word	0x00001720


	//   ....[17]....
        /*0138*/ 	.word	0x00001760


	//   ....[18]....
        /*013c*/ 	.word	0x000017a0


	//   ....[19]....
        /*0140*/ 	.word	0x00001830


	//   ....[20]....
        /*0144*/ 	.word	0x00001910


	//   ....[21]....
        /*0148*/ 	.word	0x00001930


	//   ....[22]....
        /*014c*/ 	.word	0x00001a20


	//   ....[23]....
        /*0150*/ 	.word	0x00001a80


	//----- nvinfo : EIATTR_EXIT_INSTR_OFFSETS
	.align		4
.L_29:
        /*0154*/ 	.byte	0x04, 0x1c
        /*0156*/ 	.short	(.L_31 - .L_30)


	//   ....[0]....
.L_30:
        /*0158*/ 	.word	0x00001c40


	//   ....[1]....
        /*015c*/ 	.word	0x00001c90


	//----- nvinfo : EIATTR_MAX_THREADS
	.align		4
.L_31:
        /*0160*/ 	.byte	0x04, 0x05
        /*0162*/ 	.short	(.L_33 - .L_32)
.L_32:
        /*0164*/ 	.word	0x00000100
        /*0168*/ 	.word	0x00000001
        /*016c*/ 	.word	0x00000001
.L_33:


//--------------------- .nv.rel.action            --------------------------
	.section	.nv.rel.action,"",@"SHT_CUDA_RELOCINFO"
	.align	8
	.sectionentsize	8
        /*0000*/ 	.byte	0x73, 0x00, 0x00, 0x00, 0x00, 0x00, 0x00, 0x00, 0x00, 0x00, 0x00, 0x11, 0x25, 0x00, 0x05, 0x36


//--------------------- .nv.constant0.triton__0d1d2d345de6 --------------------------
	.section	.nv.constant0.triton__0d1d2d345de6,"a",@progbits
	.align	4
.nv.constant0.triton__0d1d2d345de6:
	.zero		392


//--------------------- .text.triton__0d1d2d345de6 --------------------------
	.section	.text.triton__0d1d2d345de6,"ax",@progbits
	.sectionflags	@"SHF_BARRIERS=1"
	.sectioninfo	@"SHI_REGISTERS=42"
	.align	128
        .global         triton__0d1d2d345de6
        .type           triton__0d1d2d345de6,@function
        .size           triton__0d1d2d345de6,(.L_x_5 - triton__0d1d2d345de6)
        .other          triton__0d1d2d345de6,@"STO_CUDA_ENTRY STV_DEFAULT"
triton__0d1d2d345de6:
.text.triton__0d1d2d345de6:
[----:B------:R-:W-:-:S02]  /*0000*/  MOV R1, c[0x0][0x28] ;  /* 0x00000a0000017a02 */ /* 0x000fc40000000f00 */
[----:B------:R-:W0:Y:S01]  /*0010*/  S2R R0, SR_TID.X ;  /* 0x0000000000007919 */ /* 0x000e220000002100 */
[----:B------:R-:W1:Y:S01]  /*0020*/  S2UR UR8, SR_CTAID.X ;  /* 0x00000000000879c3 */ /* 0x000e620000002500 */
[----:B------:R-:W-:Y:S01]  /*0030*/  ISETP.LT.AND P0, PT, RZ, c[0x0][0x184], PT ;  /* 0x00006100ff007a0c */ /* 0x000fe20003f01270 */
[----:B------:R-:W-:Y:S01]  /*0040*/  ULDC.64 UR10, c[0x0][0x118] ;  /* 0x00004600000a7ab9 */ /* 0x000fe20000000a00 */
[----:B0-----:R-:W-:Y:S01]  /*0050*/  LOP3.LUT R0, R0, 0xff, RZ, 0xc0, !PT ;  /* 0x000000ff00007812 */ /* 0x001fe200078ec0ff */
[----:B-1----:R-:W-:-:S03]  /*0060*/  UISETP.GE.AND UP0, UPT, UR8, 0x2c0, UPT ;  /* 0x000002c00800788c */ /* 0x002fc6000bf06270 */
[C---:B------:R-:W-:Y:S02]  /*0070*/  SHF.L.U32 R22, R0.reuse, 0x1, RZ ;  /* 0x0000000100167819 */ /* 0x040fe400000006ff */
[----:B------:R-:W-:-:S05]  /*0080*/  LOP3.LUT R10, R0, 0x100, RZ, 0xfc, !PT ;  /* 0x00000100000a7812 */ /* 0x000fca00078efcff */
[----:B------:R-:W-:Y:S05]  /*0090*/  @P0 BRA `(.L_x_0) ;  /* 0x0000009000000947 */ /* 0x000fea0003800000 */
[----:B------:R-:W-:Y:S01]  /*00a0*/  MOV R11, RZ ;  /* 0x000000ff000b7202 */ /* 0x000fe20000000f00 */
[----:B------:R-:W-:Y:S01]  /*00b0*/  CS2R R12, SRZ ;  /* 0x00000000000c7805 */ /* 0x000fe2000001ff00 */
[----:B------:R-:W-:Y:S01]  /*00c0*/  CS2R R14, SRZ ;  /* 0x00000000000e7805 */ /* 0x000fe2000001ff00 */
[----:B------:R-:W-:Y:S01]  /*00d0*/  CS2R R16, SRZ ;  /* 0x0000000000107805 */ /* 0x000fe2000001ff00 */
[----:B------:R-:W-:Y:S01]  /*00e0*/  CS2R R18, SRZ ;  /* 0x0000000000127805 */ /* 0x000fe2000001ff00 */
[----:B------:R-:W-:Y:S02]  /*00f0*/  MOV R21, RZ ;  /* 0x000000ff00157202 */ /* 0x000fe40000000f00 */
[----:B------:R-:W-:Y:S02]  /*0100*/  MOV R23, RZ ;  /* 0x000000ff00177202 */ /* 0x000fe40000000f00 */
[----:B------:R-:W-:Y:S01]  /*0110*/  MOV R25, RZ ;  /* 0x000000ff00197202 */ /* 0x000fe20000000f00 */
[----:B------:R-:W-:Y:S05]  /*0120*/  BRA `(.L_x_1) ;  /* 0x00000a3000007947 */ /* 0x000fea0003800000 */
.L_x_0:
[----:B------:R-:W-:Y:S01]  /*0130*/  ULDC.64 UR4, c[0x0][0x178] ;  /* 0x00005e0000047ab9 */ /* 0x000fe20000000a00 */
[----:B------:R-:W-:Y:S01]  /*0140*/  CS2R R18, SRZ ;  /* 0x0000000000127805 */ /* 0x000fe2000001ff00 */
[----:B------:R-:W-:Y:S01]  /*0150*/  UIMAD UR4, UR4, UR5, URZ ;  /* 0x00000005040472a4 */ /* 0x000fe2000f8e023f */
[----:B------:R-:W-:Y:S01]  /*0160*/  MOV R21, RZ ;  /* 0x000000ff00157202 */ /* 0x000fe20000000f00 */
[----:B------:R-:W-:Y:S01]  /*0170*/  CS2R R14, SRZ ;  /* 0x00000000000e7805 */ /* 0x000fe2000001ff00 */
[----:B------:R-:W-:Y:S01]  /*0180*/  MOV R23, RZ ;  /* 0x000000ff00177202 */ /* 0x000fe20000000f00 */
[----:B------:R-:W-:Y:S01]  /*0190*/  UIMAD UR4, UR4, UR8, URZ ;  /* 0x00000008040472a4 */ /* 0x000fe2000f8e023f */
[----:B------:R-:W-:Y:S01]  /*01a0*/  MOV R25, RZ ;  /* 0x000000ff00197202 */ /* 0x000fe20000000f00 */
[----:B------:R-:W-:Y:S01]  /*01b0*/  CS2R R16, SRZ ;  /* 0x0000000000107805 */ /* 0x000fe2000001ff00 */
[----:B------:R-:W-:Y:S01]  /*01c0*/  MOV R11, RZ ;  /* 0x000000ff000b7202 */ /* 0x000fe20000000f00 */
[----:B------:R-:W-:-:S02]  /*01d0*/  CS2R R12, SRZ ;  /* 0x00000000000c7805 */ /* 0x000fc4000001ff00 */
[----:B------:R-:W-:Y:S01]  /*01e0*/  MOV R3, UR4 ;  /* 0x0000000400037c02 */ /* 0x000fe20008000f00 */
[----:B------:R-:W-:-:S04]  /*01f0*/  UMOV UR4, URZ ;  /* 0x0000003f00047c82 */ /* 0x000fc80008000000 */
[----:B------:R-:W-:-:S02]  /*0200*/  IMAD R20, R3, 0xa, R22 ;  /* 0x0000000a03147824 */ /* 0x000fc400078e0216 */
.L_x_3:
[----:B------:R-:W-:Y:S02]  /*0210*/  IADD3 R2, R22, UR4, RZ ;  /* 0x0000000416027c10 */ /* 0x000fe4000fffe0ff */
[----:B------:R-:W-:Y:S02]  /*0220*/  PLOP3.LUT P3, PT, PT, PT, UP0, 0x40, 0x0 ;  /* 0x000000000000781c */ /* 0x000fe40003f6e808 */
[----:B------:R-:W-:Y:S02]  /*0230*/  PLOP3.LUT P2, PT, PT, PT, UP0, 0x40, 0x0 ;  /* 0x000000000000781c */ /* 0x000fe40003f4e808 */
[----:B------:R-:W-:Y:S02]  /*0240*/  PLOP3.LUT P1, PT, PT, PT, UP0, 0x40, 0x0 ;  /* 0x000000000000781c */ /* 0x000fe40003f2e808 */
[----:B------:R-:W-:Y:S02]  /*0250*/  PLOP3.LUT P0, PT, PT, PT, UP0, 0x40, 0x0 ;  /* 0x000000000000781c */ /* 0x000fe40003f0e808 */
[----:B------:R-:W-:-:S02]  /*0260*/  IADD3 R3, R2, 0x1, RZ ;  /* 0x0000000102037810 */ /* 0x000fc40007ffe0ff */
[C---:B------:R-:W-:Y:S02]  /*0270*/  IADD3 R4, R2.reuse, 0x200, RZ ;  /* 0x0000020002047810 */ /* 0x040fe40007ffe0ff */
[C---:B------:R-:W-:Y:S02]  /*0280*/  IADD3 R5, R2.reuse, 0x201, RZ ;  /* 0x0000020102057810 */ /* 0x040fe40007ffe0ff */
[----:B------:R-:W-:Y:S02]  /*0290*/  ISETP.LT.AND P3, PT, R2, c[0x0][0x184], P3 ;  /* 0x0000610002007a0c */ /* 0x000fe40001f61270 */
[----:B------:R-:W-:Y:S02]  /*02a0*/  IADD3 R2, R20, UR4, RZ ;  /* 0x0000000414027c10 */ /* 0x000fe4000fffe0ff */
[----:B------:R-:W-:Y:S02]  /*02b0*/  ISETP.LT.AND P2, PT, R3, c[0x0][0x184], P2 ;  /* 0x0000610003007a0c */ /* 0x000fe40001741270 */
[----:B------:R-:W-:-:S02]  /*02c0*/  ISETP.LT.AND P1, PT, R4, c[0x0][0x184], P1 ;  /* 0x0000610004007a0c */ /* 0x000fc40000f21270 */
[----:B------:R-:W-:Y:S02]  /*02d0*/  ISETP.LT.AND P0, PT, R5, c[0x0][0x184], P0 ;  /* 0x0000610005007a0c */ /* 0x000fe40000701270 */
[----:B------:R-:W-:Y:S02]  /*02e0*/  MOV R9, 0x2 ;  /* 0x0000000200097802 */ /* 0x000fe40000000f00 */
[C---:B------:R-:W-:Y:S02]  /*02f0*/  IADD3 R4, R2.reuse, 0x1, RZ ;  /* 0x0000000102047810 */ /* 0x040fe40007ffe0ff */
[C---:B------:R-:W-:Y:S02]  /*0300*/  IADD3 R6, R2.reuse, 0x200, RZ ;  /* 0x0000020002067810 */ /* 0x040fe40007ffe0ff */
[C---:B------:R-:W-:Y:S01]  /*0310*/  IADD3 R8, R2.reuse, 0x201, RZ ;  /* 0x0000020102087810 */ /* 0x040fe20007ffe0ff */
[----:B------:R-:W-:Y:S01]  /*0320*/  IMAD.WIDE R2, R2, R9, c[0x0][0x160] ;  /* 0x0000580002027625 */ /* 0x000fe200078e0209 */
[----:B------:R-:W-:-:S02]  /*0330*/  PRMT R27, RZ, 0x7610, R27 ;  /* 0x00007610ff1b7816 */ /* 0x000fc4000000001b */
[----:B------:R-:W-:Y:S01]  /*0340*/  PRMT R24, RZ, 0x7610, R24 ;  /* 0x00007610ff187816 */ /* 0x000fe20000000018 */
[-C--:B------:R-:W-:Y:S01]  /*0350*/  IMAD.WIDE R4, R4, R9.reuse, c[0x0][0x160] ;  /* 0x0000580004047625 */ /* 0x080fe200078e0209 */
[----:B------:R-:W-:Y:S02]  /*0360*/  PRMT R26, RZ, 0x7610, R26 ;  /* 0x00007610ff1a7816 */ /* 0x000fe4000000001a */
[----:B------:R-:W-:Y:S01]  /*0370*/  PRMT R28, RZ, 0x7610, R28 ;  /* 0x00007610ff1c7816 */ /* 0x000fe2000000001c */
[-C--:B------:R-:W-:Y:S01]  /*0380*/  IMAD.WIDE R6, R6, R9.reuse, c[0x0][0x160] ;  /* 0x0000580006067625 */ /* 0x080fe200078e0209 */
[----:B------:R-:W2:Y:S03]  /*0390*/  @P3 LDG.E.EF.U16 R27, [R2.64] ;  /* 0x0000000a021b3981 */ /* 0x000ea6000c0e1500 */
[----:B------:R-:W-:Y:S01]  /*03a0*/  IMAD.WIDE R8, R8, R9, c[0x0][0x160] ;  /* 0x0000580008087625 */ /* 0x000fe200078e0209 */
[----:B------:R0:W3:Y:S04]  /*03b0*/  @P2 LDG.E.EF.U16 R24, [R4.64] ;  /* 0x0000000a04182981 */ /* 0x0000e8000c0e1500 */
[----:B------:R1:W4:Y:S04]  /*03c0*/  @P1 LDG.E.EF.U16 R26, [R6.64] ;  /* 0x0000000a061a1981 */ /* 0x000328000c0e1500 */
[----:B------:R5:W4:Y:S01]  /*03d0*/  @P0 LDG.E.EF.U16 R28, [R8.64] ;  /* 0x0000000a081c0981 */ /* 0x000b22000c0e1500 */
[----:B------:R-:W-:-:S02]  /*03e0*/  IADD3 R29, R0, UR4, RZ ;  /* 0x00000004001d7c10 */ /* 0x000fc4000fffe0ff */
[----:B------:R-:W-:Y:S02]  /*03f0*/  PLOP3.LUT P6, PT, PT, PT, UP0, 0x40, 0x0 ;  /* 0x000000000000781c */ /* 0x000fe40003fce808 */
[C---:B------:R-:W-:Y:S02]  /*0400*/  IADD3 R30, R29.reuse, 0x100, RZ ;  /* 0x000001001d1e7810 */ /* 0x040fe40007ffe0ff */
[----:B------:R-:W-:Y:S02]  /*0410*/  PLOP3.LUT P5, PT, PT, PT, UP0, 0x40, 0x0 ;  /* 0x000000000000781c */ /* 0x000fe40003fae808 */
[----:B------:R-:W-:Y:S02]  /*0420*/  ISETP.LT.AND P6, PT, R30, c[0x0][0x184], P6 ;  /* 0x000061001e007a0c */ /* 0x000fe400037c1270 */
[----:B------:R-:W-:Y:S02]  /*0430*/  IADD3 R31, R29, 0x200, RZ ;  /* 0x000002001d1f7810 */ /* 0x000fe40007ffe0ff */
[----:B------:R-:W-:-:S02]  /*0440*/  PLOP3.LUT P4, PT, PT, PT, UP0, 0x40, 0x0 ;  /* 0x000000000000781c */ /* 0x000fc40003f8e808 */
[----:B------:R-:W-:Y:S02]  /*0450*/  P2R R35, PR, RZ, 0x40 ;  /* 0x00000040ff237803 */ /* 0x000fe40000000000 */
[----:B------:R-:W-:Y:S02]  /*0460*/  ISETP.LT.AND P6, PT, R31, c[0x0][0x184], P5 ;  /* 0x000061001f007a0c */ /* 0x000fe40002fc1270 */
[C---:B------:R-:W-:Y:S02]  /*0470*/  ISETP.LT.AND P5, PT, R29.reuse, c[0x0][0x184], P4 ;  /* 0x000061001d007a0c */ /* 0x040fe400027a1270 */
[----:B------:R-:W-:Y:S02]  /*0480*/  IADD3 R29, R29, 0x300, RZ ;  /* 0x000003001d1d7810 */ /* 0x000fe40007ffe0ff */
[----:B------:R-:W-:-:S04]  /*0490*/  PLOP3.LUT P4, PT, PT, PT, UP0, 0x40, 0x0 ;  /* 0x000000000000781c */ /* 0x000fc80003f8e808 */
[----:B------:R-:W-:-:S04]  /*04a0*/  ISETP.LT.AND P4, PT, R29, c[0x0][0x184], P4 ;  /* 0x000061001d007a0c */ /* 0x000fc80002781270 */
[----:B------:R-:W-:Y:S02]  /*04b0*/  P2R R37, PR, RZ, 0x10 ;  /* 0x00000010ff257803 */ /* 0x000fe40000000000 */
[----:B------:R-:W-:Y:S01]  /*04c0*/  ISETP.NE.AND P4, PT, RZ, UR4, PT ;  /* 0x00000004ff007c0c */ /* 0x000fe2000bf85270 */
[----:B------:R-:W-:Y:S01]  /*04d0*/  CS2R R30, SRZ ;  /* 0x00000000001e7805 */ /* 0x000fe2000001ff00 */
[----:B------:R-:W-:Y:S02]  /*04e0*/  P2R R36, PR, RZ, 0x40 ;  /* 0x00000040ff247803 */ /* 0x000fe40000000000 */
[----:B------:R-:W-:Y:S02]  /*04f0*/  P2R R34, PR, RZ, 0x20 ;  /* 0x00000020ff227803 */ /* 0x000fe40000000000 */
[----:B-1----:R-:W-:Y:S02]  /*0500*/  MOV R6, 0x3f800000 ;  /* 0x3f80000000067802 */ /* 0x002fe40000000f00 */
[----:B------:R-:W-:-:S02]  /*0510*/  MOV R7, 0x3f800000 ;  /* 0x3f80000000077802 */ /* 0x000fc40000000f00 */
[----:B-----5:R-:W-:Y:S02]  /*0520*/  MOV R8, 0x3f800000 ;  /* 0x3f80000000087802 */ /* 0x020fe40000000f00 */
[----:B------:R-:W-:Y:S02]  /*0530*/  MOV R9, 0x3f800000 ;  /* 0x3f80000000097802 */ /* 0x000fe40000000f00 */
[----:B0-----:R-:W-:Y:S02]  /*0540*/  MOV R4, RZ ;  /* 0x000000ff00047202 */ /* 0x001fe40000000f00 */
[----:B------:R-:W-:Y:S02]  /*0550*/  MOV R33, RZ ;  /* 0x000000ff00217202 */ /* 0x000fe40000000f00 */
[----:B--2---:R-:W-:Y:S02]  /*0560*/  SEL R27, R27, RZ, P3 ;  /* 0x000000ff1b1b7207 */ /* 0x004fe40001800000 */
[----:B---3--:R-:W-:-:S02]  /*0570*/  SEL R2, R24, RZ, P2 ;  /* 0x000000ff18027207 */ /* 0x008fc40001000000 */
[----:B----4-:R-:W-:Y:S02]  /*0580*/  SEL R26, R26, RZ, P1 ;  /* 0x000000ff1a1a7207 */ /* 0x010fe40000800000 */
[----:B------:R-:W-:Y:S01]  /*0590*/  SEL R28, R28, RZ, P0 ;  /* 0x000000ff1c1c7207 */ /* 0x000fe20000000000 */
[----:B------:R-:W-:Y:S02]  /*05a0*/  HADD2.F32 R24, -RZ, R27.H0_H0 ;  /* 0x2000001bff187230 */ /* 0x000fe40000004100 */
[----:B------:R-:W-:Y:S02]  /*05b0*/  HADD2.F32 R27, -RZ, R2.H0_H0 ;  /* 0x20000002ff1b7230 */ /* 0x000fe40000004100 */
[----:B------:R-:W-:Y:S02]  /*05c0*/  HADD2.F32 R26, -RZ, R26.H0_H0 ;  /* 0x2000001aff1a7230 */ /* 0x000fe40000004100 */
[----:B------:R-:W-:Y:S01]  /*05d0*/  HADD2.F32 R29, -RZ, R28.H0_H0 ;  /* 0x2000001cff1d7230 */ /* 0x000fe20000004100 */
[----:B------:R-:W-:Y:S05]  /*05e0*/  @!P4 BRA `(.L_x_2) ;  /* 0x000004200000c947 */ /* 0x000fea0003800000 */
[----:B------:R-:W-:Y:S01]  /*05f0*/  FADD R6, R19, 1 ;  /* 0x3f80000013067421 */ /* 0x000fe20000000000 */
[----:B------:R-:W-:Y:S01]  /*0600*/  FADD R7, R21, 1 ;  /* 0x3f80000015077421 */ /* 0x000fe20000000000 */
[----:B------:R-:W-:Y:S06]  /*0610*/  BAR.SYNC 0x0 ;  /* 0x0000000000007b1d */ /* 0x000fec0000000000 */
[----:B------:R-:W-:Y:S01]  /*0620*/  STS [R0.X4], R6 ;  /* 0x0000000600007388 */ /* 0x000fe20000004800 */
[----:B------:R-:W-:Y:S01]  /*0630*/  FADD R31, R27, -R12 ;  /* 0x8000000c1b1f7221 */ /* 0x000fe20000000000 */
[----:B------:R-:W-:Y:S01]  /*0640*/  FADD R8, R23, 1 ;  /* 0x3f80000017087421 */ /* 0x000fe20000000000 */
[----:B------:R-:W-:Y:S01]  /*0650*/  FADD R9, R25, 1 ;  /* 0x3f80000019097421 */ /* 0x000fe20000000000 */
[----:B------:R-:W-:Y:S01]  /*0660*/  STS [R0.X4+0x400], R7 ;  /* 0x0004000700007388 */ /* 0x000fe20000004800 */
[----:B------:R-:W-:Y:S01]  /*0670*/  FMUL R4, R31, 0.25 ;  /* 0x3e8000001f047820 */ /* 0x000fe20000400000 */
[----:B------:R-:W-:-:S02]  /*0680*/  FADD R30, R26, -R13 ;  /* 0x8000000d1a1e7221 */ /* 0x000fc40000000000 */
[----:B------:R-:W-:Y:S06]  /*0690*/  BAR.SYNC 0x0 ;  /* 0x0000000000007b1d */ /* 0x000fec0000000000 */
[----:B------:R-:W0:Y:S01]  /*06a0*/  LDS.64 R2, [R0.X8] ;  /* 0x0000000000027984 */ /* 0x000e220000008a00 */
[----:B------:R-:W-:-:S03]  /*06b0*/  FMUL R33, R30, 0.25 ;  /* 0x3e8000001e217820 */ /* 0x000fc60000400000 */
[----:B------:R-:W-:Y:S06]  /*06c0*/  BAR.SYNC 0x0 ;  /* 0x0000000000007b1d */ /* 0x000fec0000000000 */
[----:B------:R-:W-:Y:S04]  /*06d0*/  STS [R0.X4], R8 ;  /* 0x0000000800007388 */ /* 0x000fe80000004800 */
[----:B------:R-:W-:Y:S04]  /*06e0*/  STS [R0.X4+0x400], R9 ;  /* 0x0004000900007388 */ /* 0x000fe80000004800 */
[----:B------:R-:W-:Y:S06]  /*06f0*/  BAR.SYNC 0x0 ;  /* 0x0000000000007b1d */ /* 0x000fec0000000000 */
[----:B0-----:R-:W-:-:S02]  /*0700*/  FSETP.GT.AND P4, PT, |R3|, 8.50705917302346158658e+37, PT ;  /* 0x7e8000000300780b */ /* 0x001fc40003f84200 */
[C---:B------:R-:W-:Y:S02]  /*0710*/  FSETP.GEU.AND P5, PT, |R3|.reuse, 1.175494350822287508e-38, PT ;  /* 0x008000000300780b */ /* 0x040fe40003fae200 */
[----:B------:R-:W-:Y:S02]  /*0720*/  FSEL R28, R4, R31, P4 ;  /* 0x0000001f041c7208 */ /* 0x000fe40002000000 */
[----:B------:R-:W0:Y:S07]  /*0730*/  LDS.64 R4, [R0.X8] ;  /* 0x0000000000047984 */ /* 0x000e2e0000008a00 */
[----:B------:R-:W-:-:S02]  /*0740*/  @P4 FMUL R3, R3, 0.25 ;  /* 0x3e80000003034820 */ /* 0x000fc40000400000 */
[----:B------:R-:W-:Y:S02]  /*0750*/  @!P5 FMUL R28, R28, 16777216 ;  /* 0x4b8000001c1cd820 */ /* 0x000fe40000400000 */
[----:B------:R-:W-:-:S06]  /*0760*/  @!P5 FMUL R3, R3, 16777216 ;  /* 0x4b8000000303d820 */ /* 0x000fcc0000400000 */
[----:B------:R-:W1:Y:S02]  /*0770*/  MUFU.RCP R3, R3 ;  /* 0x0000000300037308 */ /* 0x000e640000001000 */
[----:B-1----:R-:W-:Y:S01]  /*0780*/  FFMA R28, R3, R28, R12 ;  /* 0x0000001c031c7223 */ /* 0x002fe2000000000c */
[C---:B0-----:R-:W-:Y:S02]  /*0790*/  FSETP.GT.AND P5, PT, |R4|.reuse, 8.50705917302346158658e+37, PT ;  /* 0x7e8000000400780b */ /* 0x041fe40003fa4200 */
[----:B------:R-:W-:Y:S02]  /*07a0*/  FSETP.GEU.AND P4, PT, |R4|, 1.175494350822287508e-38, PT ;  /* 0x008000000400780b */ /* 0x000fe40003f8e200 */
[----:B------:R-:W-:Y:S01]  /*07b0*/  FSEL R32, R33, R30, P5 ;  /* 0x0000001e21207208 */ /* 0x000fe20002800000 */
[----:B------:R-:W-:Y:S01]  /*07c0*/  FADD R33, R29, -R14 ;  /* 0x8000000e1d217221 */ /* 0x000fe20000000000 */
[----:B------:R-:W-:-:S03]  /*07d0*/  FSETP.GEU.AND P6, PT, |R5|, 1.175494350822287508e-38, PT ;  /* 0x008000000500780b */ /* 0x000fc60003fce200 */
[----:B------:R-:W-:-:S04]  /*07e0*/  FMUL R38, R33, 0.25 ;  /* 0x3e80000021267820 */ /* 0x000fc80000400000 */
[----:B------:R-:W-:Y:S01]  /*07f0*/  @P5 FMUL R4, R4, 0.25 ;  /* 0x3e80000004045820 */ /* 0x000fe20000400000 */
[----:B------:R-:W-:Y:S01]  /*0800*/  FSETP.GT.AND P5, PT, |R5|, 8.50705917302346158658e+37, PT ;  /* 0x7e8000000500780b */ /* 0x000fe20003fa4200 */
[----:B------:R-:W-:Y:S02]  /*0810*/  @!P4 FMUL R32, R32, 16777216 ;  /* 0x4b8000002020c820 */ /* 0x000fe40000400000 */
[----:B------:R-:W-:Y:S01]  /*0820*/  @!P4 FMUL R4, R4, 16777216 ;  /* 0x4b8000000404c820 */ /* 0x000fe20000400000 */
[----:B------:R-:W-:Y:S02]  /*0830*/  FSETP.GT.AND P4, PT, |R2|, 8.50705917302346158658e+37, PT ;  /* 0x7e8000000200780b */ /* 0x000fe40003f84200 */
[----:B------:R-:W-:-:S03]  /*0840*/  FSEL R38, R38, R33, P5 ;  /* 0x0000002126267208 */ /* 0x000fc60002800000 */
[----:B------:R-:W0:Y:S02]  /*0850*/  MUFU.RCP R4, R4 ;  /* 0x0000000400047308 */ /* 0x000e240000001000 */
[----:B------:R-:W-:Y:S02]  /*0860*/  @!P6 FMUL R38, R38, 16777216 ;  /* 0x4b8000002626e820 */ /* 0x000fe40000400000 */
[----:B------:R-:W-:Y:S01]  /*0870*/  @P5 FMUL R5, R5, 0.25 ;  /* 0x3e80000005055820 */ /* 0x000fe20000400000 */
[----:B------:R-:W-:-:S03]  /*0880*/  FSETP.GEU.AND P5, PT, |R2|, 1.175494350822287508e-38, PT ;  /* 0x008000000200780b */ /* 0x000fc60003fae200 */
[----:B------:R-:W-:Y:S01]  /*0890*/  @!P6 FMUL R5, R5, 16777216 ;  /* 0x4b8000000505e820 */ /* 0x000fe20000400000 */
[----:B------:R-:W-:-:S05]  /*08a0*/  @P4 FMUL R2, R2, 0.25 ;  /* 0x3e80000002024820 */ /* 0x000fca0000400000 */
[----:B------:R-:W1:Y:S01]  /*08b0*/  MUFU.RCP R5, R5 ;  /* 0x0000000500057308 */ /* 0x000e620000001000 */
[----:B0-----:R-:W-:Y:S01]  /*08c0*/  FFMA R3, R4, R32, R13 ;  /* 0x0000002004037223 */ /* 0x001fe2000000000d */
[----:B------:R-:W-:Y:S02]  /*08d0*/  FADD R4, R27, -R28 ;  /* 0x8000001c1b047221 */ /* 0x000fe40000000000 */
[----:B------:R-:W-:Y:S01]  /*08e0*/  @!P5 FMUL R2, R2, 16777216 ;  /* 0x4b8000000202d820 */ /* 0x000fe20000400000 */
[----:B------:R-:W-:Y:S01]  /*08f0*/  MOV R27, R28 ;  /* 0x0000001c001b7202 */ /* 0x000fe20000000f00 */
[----:B------:R-:W-:-:S04]  /*0900*/  FFMA R31, R31, R4, R16 ;  /* 0x000000041f1f7223 */ /* 0x000fc80000000010 */
[----:B------:R-:W0:Y:S01]  /*0910*/  MUFU.RCP R2, R2 ;  /* 0x0000000200027308 */ /* 0x000e220000001000 */
[----:B-1----:R-:W-:Y:S01]  /*0920*/  FFMA R32, R5, R38, R14 ;  /* 0x0000002605207223 */ /* 0x002fe2000000000e */
[----:B------:R-:W-:Y:S01]  /*0930*/  FADD R38, R24, -R11 ;  /* 0x8000000b18267221 */ /* 0x000fe20000000000 */
[----:B------:R-:W-:Y:S01]  /*0940*/  FADD R5, R26, -R3 ;  /* 0x800000031a057221 */ /* 0x000fe20000000000 */
[----:B------:R-:W-:Y:S02]  /*0950*/  MOV R26, R3 ;  /* 0x00000003001a7202 */ /* 0x000fe40000000f00 */
[----:B------:R-:W-:Y:S01]  /*0960*/  FMUL R39, R38, 0.25 ;  /* 0x3e80000026277820 */ /* 0x000fe20000400000 */
[----:B------:R-:W-:-:S04]  /*0970*/  FFMA R30, R30, R5, R17 ;  /* 0x000000051e1e7223 */ /* 0x000fc80000000011 */
[----:B------:R-:W-:-:S05]  /*0980*/  FSEL R39, R39, R38, P4 ;  /* 0x0000002627277208 */ /* 0x000fca0002000000 */
[----:B------:R-:W-:-:S04]  /*0990*/  @!P5 FMUL R39, R39, 16777216 ;  /* 0x4b8000002727d820 */ /* 0x000fc80000400000 */
[----:B0-----:R-:W-:-:S04]  /*09a0*/  FFMA R39, R2, R39, R11 ;  /* 0x0000002702277223 */ /* 0x001fc8000000000b */
[----:B------:R-:W-:Y:S01]  /*09b0*/  FADD R4, R24, -R39 ;  /* 0x8000002718047221 */ /* 0x000fe20000000000 */
[----:B------:R-:W-:Y:S01]  /*09c0*/  FADD R24, R29, -R32 ;  /* 0x800000201d187221 */ /* 0x000fe20000000000 */
[----:B------:R-:W-:Y:S02]  /*09d0*/  MOV R29, R32 ;  /* 0x00000020001d7202 */ /* 0x000fe40000000f00 */
[----:B------:R-:W-:Y:S01]  /*09e0*/  FFMA R4, R38, R4, R15 ;  /* 0x0000000426047223 */ /* 0x000fe2000000000f */
[----:B------:R-:W-:Y:S01]  /*09f0*/  FFMA R33, R33, R24, R18 ;  /* 0x0000001821217223 */ /* 0x000fe20000000012 */
[----:B------:R-:W-:-:S02]  /*0a00*/  MOV R24, R39 ;  /* 0x0000002700187202 */ /* 0x000fc40000000f00 */
.L_x_2:
[----:B------:R-:W-:Y:S01]  /*0a10*/  UIADD3 UR4, UR4, 0x400, URZ ;  /* 0x0000040004047890 */ /* 0x000fe2000fffe03f */
[----:B------:R-:W-:Y:S01]  /*0a20*/  FSEL R12, R27, R12, P2 ;  /* 0x0000000c1b0c7208 */ /* 0x000fe20001000000 */
[----:B------:R-:W-:Y:S01]  /*0a30*/  ULDC UR5, c[0x0][0x184] ;  /* 0x0000610000057ab9 */ /* 0x000fe20000000800 */
[----:B------:R-:W-:Y:S01]  /*0a40*/  FSEL R16, R31, R16, P2 ;  /* 0x000000101f107208 */ /* 0x000fe20001000000 */
[----:B------:R-:W-:Y:S01]  /*0a50*/  UISETP.GE.AND UP1, UPT, UR4, UR5, UPT ;  /* 0x000000050400728c */ /* 0x000fe2000bf26270 */
[----:B------:R-:W-:-:S02]  /*0a60*/  FSEL R11, R24, R11, P3 ;  /* 0x0000000b180b7208 */ /* 0x000fc40001800000 */
[----:B------:R-:W-:Y:S02]  /*0a70*/  FSEL R15, R4, R15, P3 ;  /* 0x0000000f040f7208 */ /* 0x000fe40001800000 */
[----:B------:R-:W-:Y:S02]  /*0a80*/  ISETP.NE.AND P6, PT, R35, RZ, PT ;  /* 0x000000ff2300720c */ /* 0x000fe40003fc5270 */
[----:B------:R-:W-:Y:S02]  /*0a90*/  PLOP3.LUT P2, PT, PT, PT, UP1, 0x80, 0x0 ;  /* 0x000000000000781c */ /* 0x000fe40003f4f018 */
[----:B------:R-:W-:Y:S02]  /*0aa0*/  ISETP.NE.AND P5, PT, R36, RZ, PT ;  /* 0x000000ff2400720c */ /* 0x000fe40003fa5270 */
[----:B------:R-:W-:Y:S02]  /*0ab0*/  ISETP.NE.AND P4, PT, R37, RZ, PT ;  /* 0x000000ff2500720c */ /* 0x000fe40003f85270 */
[----:B------:R-:W-:-:S02]  /*0ac0*/  ISETP.NE.AND P3, PT, R34, RZ, PT ;  /* 0x000000ff2200720c */ /* 0x000fc40003f65270 */
[----:B------:R-:W-:Y:S02]  /*0ad0*/  FSEL R13, R26, R13, P1 ;  /* 0x0000000d1a0d7208 */ /* 0x000fe40000800000 */
[----:B------:R-:W-:Y:S02]  /*0ae0*/  FSEL R14, R29, R14, P0 ;  /* 0x0000000e1d0e7208 */ /* 0x000fe40000000000 */
[----:B------:R-:W-:Y:S02]  /*0af0*/  FSEL R17, R30, R17, P1 ;  /* 0x000000111e117208 */ /* 0x000fe40000800000 */
[----:B------:R-:W-:Y:S02]  /*0b00*/  FSEL R18, R33, R18, P0 ;  /* 0x0000001221127208 */ /* 0x000fe40000000000 */
[----:B------:R-:W-:Y:S02]  /*0b10*/  FSEL R19, R6, R19, P3 ;  /* 0x0000001306137208 */ /* 0x000fe40001800000 */
[----:B------:R-:W-:-:S02]  /*0b20*/  FSEL R21, R7, R21, P6 ;  /* 0x0000001507157208 */ /* 0x000fc40003000000 */
[----:B------:R-:W-:Y:S02]  /*0b30*/  FSEL R23, R8, R23, P5 ;  /* 0x0000001708177208 */ /* 0x000fe40002800000 */
[----:B------:R-:W-:Y:S01]  /*0b40*/  FSEL R25, R9, R25, P4 ;  /* 0x0000001909197208 */ /* 0x000fe20002000000 */
[----:B------:R-:W-:Y:S05]  /*0b50*/  @!P2 BRA `(.L_x_3) ;  /* 0xfffff6b00000a947 */ /* 0x000fea000383ffff */
.L_x_1:
[----:B------:R-:W-:Y:S06]  /*0b60*/  BAR.SYNC 0x0 ;  /* 0x0000000000007b1d */ /* 0x000fec0000000000 */
[----:B------:R-:W-:Y:S01]  /*0b70*/  STS [R0.X4], R19 ;  /* 0x0000001300007388 */ /* 0x000fe20000004800 */
[----:B------:R-:W-:Y:S01]  /*0b80*/  FADD R16, R15, R16 ;  /* 0x000000100f107221 */ /* 0x000fe20000000000 */
[----:B------:R-:W-:-:S02]  /*0b90*/  UMOV UR9, 0x4 ;  /* 0x0000000400097882 */ /* 0x000fc40000000000 */
[----:B------:R-:W-:Y:S01]  /*0ba0*/  STS [R10.X4], R21 ;  /* 0x000000150a007388 */ /* 0x000fe20000004800 */
[----:B------:R-:W-:Y:S02]  /*0bb0*/  ULDC.64 UR4, c[0x0][0x168] ;  /* 0x00005a0000047ab9 */ /* 0x000fe40000000a00 */
[----:B------:R-:W-:Y:S01]  /*0bc0*/  UIMAD.WIDE UR4, UR8, UR9, UR4 ;  /* 0x00000009080472a5 */ /* 0x000fe2000f8e0204 */
[----:B------:R-:W-:Y:S06]  /*0bd0*/  BAR.SYNC 0x0 ;  /* 0x0000000000007b1d */ /* 0x000fec0000000000 */
[----:B------:R-:W0:Y:S01]  /*0be0*/  LDS.64 R2, [R22.X4] ;  /* 0x0000000016027984 */ /* 0x000e220000004a00 */
[----:B------:R-:W-:-:S02]  /*0bf0*/  ULDC.64 UR6, c[0x0][0x170] ;  /* 0x00005c0000067ab9 */ /* 0x000fc40000000a00 */
[----:B------:R-:W-:Y:S01]  /*0c00*/  UIMAD.WIDE UR6, UR8, UR9, UR6 ;  /* 0x00000009080672a5 */ /* 0x000fe2000f8e0206 */
[----:B------:R-:W-:Y:S06]  /*0c10*/  BAR.SYNC 0x0 ;  /* 0x0000000000007b1d */ /* 0x000fec0000000000 */
[----:B------:R-:W-:Y:S04]  /*0c20*/  STS [R0.X4], R23 ;  /* 0x0000001700007388 */ /* 0x000fe80000004800 */
[----:B------:R-:W-:Y:S04]  /*0c30*/  STS [R10.X4], R25 ;  /* 0x000000190a007388 */ /* 0x000fe80000004800 */
[----:B------:R-:W-:Y:S06]  /*0c40*/  BAR.SYNC 0x0 ;  /* 0x0000000000007b1d */ /* 0x000fec0000000000 */
[----:B------:R-:W1:Y:S01]  /*0c50*/  LDS.64 R4, [R22.X4] ;  /* 0x0000000016047984 */ /* 0x000e620000004a00 */
[----:B0-----:R-:W-:-:S04]  /*0c60*/  FADD R9, R2, R3 ;  /* 0x0000000302097221 */ /* 0x001fc80000000000 */
[C---:B------:R-:W-:Y:S01]  /*0c70*/  FMUL R6, R9.reuse, 0.25 ;  /* 0x3e80000009067820 */ /* 0x040fe20000400000 */
[----:B------:R-:W-:Y:S06]  /*0c80*/  BAR.SYNC 0x0 ;  /* 0x0000000000007b1d */ /* 0x000fec0000000000 */
[C---:B------:R-:W-:Y:S02]  /*0c90*/  FSETP.GEU.AND P3, PT, |R9|.reuse, 1.175494350822287508e-38, PT ;  /* 0x008000000900780b */ /* 0x040fe40003f6e200 */
[----:B------:R-:W-:-:S04]  /*0ca0*/  FSETP.GT.AND P0, PT, |R9|, 8.50705917302346158658e+37, PT ;  /* 0x7e8000000900780b */ /* 0x000fc80003f04200 */
[----:B------:R-:W-:Y:S01]  /*0cb0*/  FSEL R19, R6, R9, P0 ;  /* 0x0000000906137208 */ /* 0x000fe20000000000 */
[----:B-1----:R-:W-:-:S06]  /*0cc0*/  FADD R8, R4, R9 ;  /* 0x0000000904087221 */ /* 0x002fcc0000000000 */
[----:B------:R-:W-:Y:S02]  /*0cd0*/  @!P3 FMUL R19, R19, 16777216 ;  /* 0x4b8000001313b820 */ /* 0x000fe40000400000 */
[----:B------:R-:W-:Y:S01]  /*0ce0*/  @P0 FMUL R3, R3, 0.25 ;  /* 0x3e80000003030820 */ /* 0x000fe20000400000 */
[----:B------:R-:W-:Y:S01]  /*0cf0*/  FSETP.NEU.AND P0, PT, R9, RZ, PT ;  /* 0x000000ff0900720b */ /* 0x000fe20003f0d000 */
[C---:B------:R-:W-:Y:S01]  /*0d00*/  FMUL R7, R8.reuse, 0.25 ;  /* 0x3e80000008077820 */ /* 0x040fe20000400000 */
[C---:B------:R-:W-:Y:S01]  /*0d10*/  FSETP.GEU.AND P4, PT, |R8|.reuse, 1.175494350822287508e-38, PT ;  /* 0x008000000800780b */ /* 0x040fe20003f8e200 */
[----:B------:R-:W-:Y:S01]  /*0d20*/  FADD R6, R5, R8 ;  /* 0x0000000805067221 */ /* 0x000fe20000000000 */
[----:B------:R-:W-:Y:S01]  /*0d30*/  FSETP.GT.AND P1, PT, |R8|, 8.50705917302346158658e+37, PT ;  /* 0x7e8000000800780b */ /* 0x000fe20003f24200 */
[----:B------:R-:W0:Y:S01]  /*0d40*/  MUFU.RCP R20, R19 ;  /* 0x0000001300147308 */ /* 0x000e220000001000 */
[----:B------:R-:W-:Y:S01]  /*0d50*/  @!P3 FMUL R3, R3, 16777216 ;  /* 0x4b8000000303b820 */ /* 0x000fe20000400000 */
[----:B------:R-:W-:Y:S01]  /*0d60*/  FMUL R23, R6, 0.25 ;  /* 0x3e80000006177820 */ /* 0x000fe20000400000 */
[----:B------:R-:W-:-:S02]  /*0d70*/  FSEL R21, R7, R8, P1 ;  /* 0x0000000807157208 */ /* 0x000fc40000800000 */
[C---:B------:R-:W-:Y:S01]  /*0d80*/  FSETP.GEU.AND P5, PT, |R6|.reuse, 1.175494350822287508e-38, PT ;  /* 0x008000000600780b */ /* 0x040fe20003fae200 */
[----:B------:R-:W1:Y:S01]  /*0d90*/  SHFL.BFLY PT, R7, R6, 0x10, 0x1f ;  /* 0x0e001f0006077f89 */ /* 0x000e6200000e0000 */
[----:B------:R-:W-:-:S03]  /*0da0*/  FSETP.GT.AND P2, PT, |R6|, 8.50705917302346158658e+37, PT ;  /* 0x7e8000000600780b */ /* 0x000fc60003f44200 */
[----:B------:R-:W-:Y:S01]  /*0db0*/  @!P4 FMUL R21, R21, 16777216 ;  /* 0x4b8000001515c820 */ /* 0x000fe20000400000 */
[----:B------:R-:W-:Y:S01]  /*0dc0*/  FSEL R23, R23, R6, P2 ;  /* 0x0000000617177208 */ /* 0x000fe20001000000 */
[----:B------:R-:W-:Y:S01]  /*0dd0*/  @P1 FMUL R4, R4, 0.25 ;  /* 0x3e80000004041820 */ /* 0x000fe20000400000 */
[----:B------:R-:W-:-:S03]  /*0de0*/  FSETP.NEU.AND P1, PT, R6, RZ, PT ;  /* 0x000000ff0600720b */ /* 0x000fc60003f2d000 */
[----:B------:R-:W2:Y:S01]  /*0df0*/  MUFU.RCP R21, R21 ;  /* 0x0000001500157308 */ /* 0x000ea20000001000 */
[----:B0-----:R-:W-:Y:S01]  /*0e00*/  FMUL R3, R20, R3 ;  /* 0x0000000314037220 */ /* 0x001fe20000400000 */
[----:B------:R-:W-:Y:S01]  /*0e10*/  @!P5 FMUL R23, R23, 16777216 ;  /* 0x4b8000001717d820 */ /* 0x000fe20000400000 */
[----:B------:R-:W-:Y:S01]  /*0e20*/  FADD R20, -R11, R12 ;  /* 0x0000000c0b147221 */ /* 0x000fe20000000100 */
[----:B------:R-:W-:Y:S01]  /*0e30*/  @!P4 FMUL R4, R4, 16777216 ;  /* 0x4b8000000404c820 */ /* 0x000fe20000400000 */
[----:B------:R-:W-:Y:S01]  /*0e40*/  @P2 FMUL R5, R5, 0.25 ;  /* 0x3e80000005052820 */ /* 0x000fe20000400000 */
[----:B------:R-:W-:Y:S01]  /*0e50*/  FSEL R3, R3, RZ, P0 ;  /* 0x000000ff03037208 */ /* 0x000fe20000000000 */
[----:B------:R-:W-:Y:S01]  /*0e60*/  FMUL R19, R20, R20 ;  /* 0x0000001414137220 */ /* 0x000fe20000400000 */
[----:B------:R-:W0:Y:S01]  /*0e70*/  MUFU.RCP R22, R23 ;  /* 0x0000001700167308 */ /* 0x000e220000001000 */
[----:B------:R-:W-:Y:S01]  /*0e80*/  FSETP.NEU.AND P0, PT, R8, RZ, PT ;  /* 0x000000ff0800720b */ /* 0x000fe20003f0d000 */
[----:B------:R-:W-:Y:S01]  /*0e90*/  @!P5 FMUL R5, R5, 16777216 ;  /* 0x4b8000000505d820 */ /* 0x000fe20000400000 */
[----:B------:R-:W-:Y:S01]  /*0ea0*/  FMUL R19, R2, R19 ;  /* 0x0000001302137220 */ /* 0x000fe20000400000 */
[----:B------:R-:W-:Y:S01]  /*0eb0*/  FFMA R20, R20, R3, R11 ;  /* 0x0000000314147223 */ /* 0x000fe2000000000b */
[----:B-1----:R-:W-:-:S02]  /*0ec0*/  FADD R2, R6, R7 ;  /* 0x0000000706027221 */ /* 0x002fc40000000000 */
[----:B------:R-:W-:Y:S01]  /*0ed0*/  FFMA R16, R3, R19, R16 ;  /* 0x0000001303107223 */ /* 0x000fe20000000010 */
[----:B--2---:R-:W-:Y:S01]  /*0ee0*/  FMUL R21, R21, R4 ;  /* 0x0000000415157220 */ /* 0x004fe20000400000 */
[----:B------:R-:W-:Y:S01]  /*0ef0*/  FADD R13, -R20, R13 ;  /* 0x0000000d140d7221 */ /* 0x000fe20000000100 */
[C---:B------:R-:W-:Y:S01]  /*0f00*/  FMUL R15, R2.reuse, 0.25 ;  /* 0x3e800000020f7820 */ /* 0x040fe20000400000 */
[C---:B------:R-:W-:Y:S01]  /*0f10*/  FSETP.GEU.AND P2, PT, |R2|.reuse, 1.175494350822287508e-38, PT ;  /* 0x008000000200780b */ /* 0x040fe20003f4e200 */
[----:B------:R-:W1:Y:S01]  /*0f20*/  SHFL.BFLY PT, R3, R2, 0x8, 0x1f ;  /* 0x0d001f0002037f89 */ /* 0x000e6200000e0000 */
[----:B------:R-:W-:Y:S01]  /*0f30*/  FSEL R21, R21, RZ, P0 ;  /* 0x000000ff15157208 */ /* 0x000fe20000000000 */
[C---:B------:R-:W-:Y:S01]  /*0f40*/  FMUL R4, R13.reuse, R13 ;  /* 0x0000000d0d047220 */ /* 0x040fe20000400000 */
[----:B------:R-:W-:Y:S01]  /*0f50*/  FSETP.GT.AND P0, PT, |R2|, 8.50705917302346158658e+37, PT ;  /* 0x7e8000000200780b */ /* 0x000fe20003f04200 */
[----:B0-----:R-:W-:Y:S01]  /*0f60*/  FMUL R22, R22, R5 ;  /* 0x0000000516167220 */ /* 0x001fe20000400000 */
[----:B------:R-:W-:Y:S01]  /*0f70*/  FADD R16, R16, R17 ;  /* 0x0000001110107221 */ /* 0x000fe20000000000 */
[----:B------:R-:W-:Y:S01]  /*0f80*/  FFMA R5, R13, R21, R20 ;  /* 0x000000150d057223 */ /* 0x000fe20000000014 */
[----:B------:R-:W-:Y:S01]  /*0f90*/  FSEL R15, R15, R2, P0 ;  /* 0x000000020f0f7208 */ /* 0x000fe20000000000 */
[----:B------:R-:W-:Y:S01]  /*0fa0*/  FMUL R4, R9, R4 ;  /* 0x0000000409047220 */ /* 0x000fe20000400000 */
[----:B------:R-:W-:Y:S01]  /*0fb0*/  FSEL R22, R22, RZ, P1 ;  /* 0x000000ff16167208 */ /* 0x000fe20000800000 */
[----:B------:R-:W-:Y:S01]  /*0fc0*/  FADD R14, -R5, R14 ;  /* 0x0000000e050e7221 */ /* 0x000fe20000000100 */
[----:B------:R-:W-:Y:S01]  /*0fd0*/  FSETP.NEU.AND P1, PT, R2, RZ, PT ;  /* 0x000000ff0200720b */ /* 0x000fe20003f2d000 */
[----:B------:R-:W-:Y:S01]  /*0fe0*/  FFMA R21, R21, R4, R16 ;  /* 0x0000000415157223 */ /* 0x000fe20000000010 */
[----:B------:R-:W-:Y:S01]  /*0ff0*/  @!P2 FMUL R15, R15, 16777216 ;  /* 0x4b8000000f0fa820 */ /* 0x000fe20000400000 */
[C---:B------:R-:W-:Y:S01]  /*1000*/  FFMA R5, R14.reuse, R22, R5 ;  /* 0x000000160e057223 */ /* 0x040fe20000000005 */
[----:B------:R-:W-:Y:S01]  /*1010*/  FMUL R9, R14, R14 ;  /* 0x0000000e0e097220 */ /* 0x000fe20000400000 */
[----:B------:R-:W-:Y:S01]  /*1020*/  FADD R21, R21, R18 ;  /* 0x0000001215157221 */ /* 0x000fe20000000000 */
[----:B------:R-:W0:Y:S01]  /*1030*/  MUFU.RCP R16, R15 ;  /* 0x0000000f00107308 */ /* 0x000e220000001000 */
[----:B------:R-:W-:Y:S01]  /*1040*/  @P0 FMUL R7, R7, 0.25 ;  /* 0x3e80000007070820 */ /* 0x000fe20000400000 */
[----:B------:R-:W2:Y:S01]  /*1050*/  SHFL.BFLY PT, R14, R5, 0x10, 0x1f ;  /* 0x0e001f00050e7f89 */ /* 0x000ea200000e0000 */
[----:B------:R-:W-:-:S02]  /*1060*/  FMUL R9, R8, R9 ;  /* 0x0000000908097220 */ /* 0x000fc40000400000 */
[----:B------:R-:W-:Y:S02]  /*1070*/  @!P2 FMUL R7, R7, 16777216 ;  /* 0x4b8000000707a820 */ /* 0x000fe40000400000 */
[----:B------:R-:W-:Y:S01]  /*1080*/  FFMA R9, R22, R9, R21 ;  /* 0x0000000916097223 */ /* 0x000fe20000000015 */
[----:B-1----:R-:W-:-:S04]  /*1090*/  FADD R4, R2, R3 ;  /* 0x0000000302047221 */ /* 0x002fc80000000000 */
[----:B------:R-:W1:Y:S01]  /*10a0*/  SHFL.BFLY PT, R8, R9, 0x10, 0x1f ;  /* 0x0e001f0009087f89 */ /* 0x000e6200000e0000 */
[C---:B------:R-:W-:Y:S02]  /*10b0*/  FSETP.GEU.AND P2, PT, |R4|.reuse, 1.175494350822287508e-38, PT ;  /* 0x008000000400780b */ /* 0x040fe40003f4e200 */
[----:B------:R-:W-:Y:S01]  /*10c0*/  FSETP.GT.AND P0, PT, |R4|, 8.50705917302346158658e+37, PT ;  /* 0x7e8000000400780b */ /* 0x000fe20003f04200 */
[----:B0-----:R-:W-:Y:S01]  /*10d0*/  FMUL R16, R16, R7 ;  /* 0x0000000710107220 */ /* 0x001fe20000400000 */
[----:B------:R-:W-:Y:S01]  /*10e0*/  FMUL R7, R4, 0.25 ;  /* 0x3e80000004077820 */ /* 0x000fe20000400000 */
[----:B------:R-:W0:Y:S03]  /*10f0*/  SHFL.BFLY PT, R15, R4, 0x4, 0x1f ;  /* 0x0c801f00040f7f89 */ /* 0x000e2600000e0000 */
[----:B------:R-:W-:Y:S02]  /*1100*/  FSEL R16, R16, RZ, P1 ;  /* 0x000000ff10107208 */ /* 0x000fe40000800000 */
[----:B------:R-:W-:-:S02]  /*1110*/  FSEL R13, R7, R4, P0 ;  /* 0x00000004070d7208 */ /* 0x000fc40000000000 */
[----:B------:R-:W-:Y:S01]  /*1120*/  FSETP.NEU.AND P1, PT, R4, RZ, PT ;  /* 0x000000ff0400720b */ /* 0x000fe20003f2d000 */
[----:B--2---:R-:W-:Y:S02]  /*1130*/  FADD R14, -R5, R14 ;  /* 0x0000000e050e7221 */ /* 0x004fe40000000100 */
[----:B------:R-:W-:Y:S01]  /*1140*/  @!P2 FMUL R13, R13, 16777216 ;  /* 0x4b8000000d0da820 */ /* 0x000fe20000400000 */
[----:B------:R-:W-:Y:S01]  /*1150*/  @P0 FMUL R3, R3, 0.25 ;  /* 0x3e80000003030820 */ /* 0x000fe20000400000 */
[C---:B------:R-:W-:Y:S01]  /*1160*/  FFMA R7, R14.reuse, R16, R5 ;  /* 0x000000100e077223 */ /* 0x040fe20000000005 */
[----:B------:R-:W-:Y:S02]  /*1170*/  FMUL R5, R14, R14 ;  /* 0x0000000e0e057220 */ /* 0x000fe40000400000 */
[----:B------:R-:W2:Y:S01]  /*1180*/  MUFU.RCP R14, R13 ;  /* 0x0000000d000e7308 */ /* 0x000ea20000001000 */
[----:B------:R-:W-:Y:S01]  /*1190*/  @!P2 FMUL R3, R3, 16777216 ;  /* 0x4b8000000303a820 */ /* 0x000fe20000400000 */
[----:B------:R-:W-:Y:S01]  /*11a0*/  FMUL R5, R6, R5 ;  /* 0x0000000506057220 */ /* 0x000fe20000400000 */
[----:B-1----:R-:W-:Y:S01]  /*11b0*/  FADD R9, R9, R8 ;  /* 0x0000000809097221 */ /* 0x002fe20000000000 */
[----:B------:R-:W1:Y:S03]  /*11c0*/  SHFL.BFLY PT, R6, R7, 0x8, 0x1f ;  /* 0x0d001f0007067f89 */ /* 0x000e6600000e0000 */
[----:B------:R-:W-:Y:S01]  /*11d0*/  FFMA R9, R16, R5, R9 ;  /* 0x0000000510097223 */ /* 0x000fe20000000009 */
[----:B0-----:R-:W-:-:S04]  /*11e0*/  FADD R5, R4, R15 ;  /* 0x0000000f04057221 */ /* 0x001fc80000000000 */
[----:B------:R-:W0:Y:S01]  /*11f0*/  SHFL.BFLY PT, R8, R9, 0x8, 0x1f ;  /* 0x0d001f0009087f89 */ /* 0x000e2200000e0000 */
[C---:B------:R-:W-:Y:S01]  /*1200*/  FMUL R16, R5.reuse, 0.25 ;  /* 0x3e80000005107820 */ /* 0x040fe20000400000 */
[C---:B------:R-:W-:Y:S01]  /*1210*/  FSETP.GEU.AND P2, PT, |R5|.reuse, 1.175494350822287508e-38, PT ;  /* 0x008000000500780b */ /* 0x040fe20003f4e200 */
[----:B--2---:R-:W-:Y:S01]  /*1220*/  FMUL R14, R14, R3 ;  /* 0x000000030e0e7220 */ /* 0x004fe20000400000 */
[----:B------:R-:W-:Y:S01]  /*1230*/  FSETP.GT.AND P0, PT, |R5|, 8.50705917302346158658e+37, PT ;  /* 0x7e8000000500780b */ /* 0x000fe20003f04200 */
[----:B------:R-:W2:Y:S03]  /*1240*/  SHFL.BFLY PT, R18, R5, 0x2, 0x1f ;  /* 0x0c401f0005127f89 */ /* 0x000ea600000e0000 */
[----:B------:R-:W-:Y:S02]  /*1250*/  FSEL R14, R14, RZ, P1 ;  /* 0x000000ff0e0e7208 */ /* 0x000fe40000800000 */
[----:B------:R-:W-:-:S02]  /*1260*/  FSEL R16, R16, R5, P0 ;  /* 0x0000000510107208 */ /* 0x000fc40000000000 */
[----:B------:R-:W-:Y:S01]  /*1270*/  FSETP.NEU.AND P1, PT, R5, RZ, PT ;  /* 0x000000ff0500720b */ /* 0x000fe20003f2d000 */
[----:B-1----:R-:W-:Y:S02]  /*1280*/  FADD R6, -R7, R6 ;  /* 0x0000000607067221 */ /* 0x002fe40000000100 */
[----:B------:R-:W-:Y:S02]  /*1290*/  @!P2 FMUL R16, R16, 16777216 ;  /* 0x4b8000001010a820 */ /* 0x000fe40000400000 */
[----:B------:R-:W-:Y:S01]  /*12a0*/  @P0 FMUL R15, R15, 0.25 ;  /* 0x3e8000000f0f0820 */ /* 0x000fe20000400000 */
[C---:B------:R-:W-:Y:S01]  /*12b0*/  FFMA R7, R6.reuse, R14, R7 ;  /* 0x0000000e06077223 */ /* 0x040fe20000000007 */
[----:B------:R-:W-:Y:S02]  /*12c0*/  FMUL R3, R6, R6 ;  /* 0x0000000606037220 */ /* 0x000fe40000400000 */
[----:B------:R-:W-:Y:S01]  /*12d0*/  @!P2 FMUL R15, R15, 16777216 ;  /* 0x4b8000000f0fa820 */ /* 0x000fe20000400000 */
[----:B------:R-:W1:Y:S01]  /*12e0*/  MUFU.RCP R16, R16 ;  /* 0x0000001000107308 */ /* 0x000e620000001000 */
[----:B0-----:R-:W-:Y:S01]  /*12f0*/  FADD R9, R9, R8 ;  /* 0x0000000809097221 */ /* 0x001fe20000000000 */
[----:B------:R-:W0:Y:S01]  /*1300*/  SHFL.BFLY PT, R6, R7, 0x4, 0x1f ;  /* 0x0c801f0007067f89 */ /* 0x000e2200000e0000 */
[----:B------:R-:W-:-:S04]  /*1310*/  FMUL R3, R2, R3 ;  /* 0x0000000302037220 */ /* 0x000fc80000400000 */
[----:B------:R-:W-:Y:S01]  /*1320*/  FFMA R3, R14, R3, R9 ;  /* 0x000000030e037223 */ /* 0x000fe20000000009 */
[----:B--2---:R-:W-:-:S04]  /*1330*/  FADD R2, R5, R18 ;  /* 0x0000001205027221 */ /* 0x004fc80000000000 */
[----:B------:R-:W2:Y:S01]  /*1340*/  SHFL.BFLY PT, R8, R3, 0x4, 0x1f ;  /* 0x0c801f0003087f89 */ /* 0x000ea200000e0000 */
[C---:B------:R-:W-:Y:S01]  /*1350*/  FSETP.GEU.AND P2, PT, |R2|.reuse, 1.175494350822287508e-38, PT ;  /* 0x008000000200780b */ /* 0x040fe20003f4e200 */
[C---:B------:R-:W-:Y:S01]  /*1360*/  FMUL R13, R2.reuse, 0.25 ;  /* 0x3e800000020d7820 */ /* 0x040fe20000400000 */
[----:B------:R-:W-:Y:S01]  /*1370*/  FSETP.GT.AND P0, PT, |R2|, 8.50705917302346158658e+37, PT ;  /* 0x7e8000000200780b */ /* 0x000fe20003f04200 */
[----:B-1----:R-:W-:Y:S01]  /*1380*/  FMUL R15, R16, R15 ;  /* 0x0000000f100f7220 */ /* 0x002fe20000400000 */
[----:B------:R-:W1:Y:S02]  /*1390*/  SHFL.BFLY PT, R17, R2, 0x1, 0x1f ;  /* 0x0c201f0002117f89 */ /* 0x000e6400000e0000 */
[----:B------:R-:W-:Y:S02]  /*13a0*/  FSEL R13, R13, R2, P0 ;  /* 0x000000020d0d7208 */ /* 0x000fe40000000000 */
[----:B------:R-:W-:Y:S01]  /*13b0*/  FSEL R15, R15, RZ, P1 ;  /* 0x000000ff0f0f7208 */ /* 0x000fe20000800000 */
[----:B0-----:R-:W-:-:S04]  /*13c0*/  FADD R6, -R7, R6 ;  /* 0x0000000607067221 */ /* 0x001fc80000000100 */
[----:B------:R-:W-:Y:S02]  /*13d0*/  @!P2 FMUL R13, R13, 16777216 ;  /* 0x4b8000000d0da820 */ /* 0x000fe40000400000 */
[----:B------:R-:W-:Y:S01]  /*13e0*/  @P0 FMUL R18, R18, 0.25 ;  /* 0x3e80000012120820 */ /* 0x000fe20000400000 */
[----:B------:R-:W-:Y:S01]  /*13f0*/  FSETP.NEU.AND P0, PT, R2, RZ, PT ;  /* 0x000000ff0200720b */ /* 0x000fe20003f0d000 */
[C---:B------:R-:W-:Y:S01]  /*1400*/  FMUL R9, R6.reuse, R6 ;  /* 0x0000000606097220 */ /* 0x040fe20000400000 */
[----:B------:R-:W-:Y:S01]  /*1410*/  FFMA R6, R6, R15, R7 ;  /* 0x0000000f06067223 */ /* 0x000fe20000000007 */
[----:B------:R-:W-:Y:S01]  /*1420*/  @!P2 FMUL R18, R18, 16777216 ;  /* 0x4b8000001212a820 */ /* 0x000fe20000400000 */
[----:B------:R-:W0:Y:S01]  /*1430*/  MUFU.RCP R13, R13 ;  /* 0x0000000d000d7308 */ /* 0x000e220000001000 */
[----:B------:R-:W-:Y:S01]  /*1440*/  FMUL R9, R4, R9 ;  /* 0x0000000904097220 */ /* 0x000fe20000400000 */
[----:B--2---:R-:W-:Y:S02]  /*1450*/  FADD R8, R3, R8 ;  /* 0x0000000803087221 */ /* 0x004fe40000000000 */
[----:B------:R-:W2:Y:S02]  /*1460*/  SHFL.BFLY PT, R3, R6, 0x2, 0x1f ;  /* 0x0c401f0006037f89 */ /* 0x000ea400000e0000 */
[----:B------:R-:W-:Y:S01]  /*1470*/  FFMA R8, R15, R9, R8 ;  /* 0x000000090f087223 */ /* 0x000fe20000000008 */
[----:B-1----:R-:W-:-:S04]  /*1480*/  FADD R15, R2, R17 ;  /* 0x00000011020f7221 */ /* 0x002fc80000000000 */
[----:B------:R-:W1:Y:S01]  /*1490*/  SHFL.BFLY PT, R7, R8, 0x2, 0x1f ;  /* 0x0c401f0008077f89 */ /* 0x000e6200000e0000 */
[----:B------:R-:W-:Y:S01]  /*14a0*/  FSETP.GEU.AND P1, PT, |R15|, 1.175494350822287508e-38, PT ;  /* 0x008000000f00780b */ /* 0x000fe20003f2e200 */
[----:B0-----:R-:W-:-:S05]  /*14b0*/  FMUL R18, R13, R18 ;  /* 0x000000120d127220 */ /* 0x001fca0000400000 */
[----:B------:R-:W-:Y:S02]  /*14c0*/  FSEL R18, R18, RZ, P0 ;  /* 0x000000ff12127208 */ /* 0x000fe40000000000 */
[----:B------:R-:W-:Y:S01]  /*14d0*/  FSETP.GT.AND P0, PT, |R15|, 8.50705917302346158658e+37, PT ;  /* 0x7e8000000f00780b */ /* 0x000fe20003f04200 */
[----:B--2---:R-:W-:-:S04]  /*14e0*/  FADD R3, -R6, R3 ;  /* 0x0000000306037221 */ /* 0x004fc80000000100 */
[C---:B------:R-:W-:Y:S01]  /*14f0*/  FMUL R4, R3.reuse, R3 ;  /* 0x0000000303047220 */ /* 0x040fe20000400000 */
[----:B------:R-:W-:Y:S01]  /*1500*/  FFMA R6, R3, R18, R6 ;  /* 0x0000001203067223 */ /* 0x000fe20000000006 */
[----:B------:R-:W-:Y:S01]  /*1510*/  FMUL R3, R15, 0.25 ;  /* 0x3e8000000f037820 */ /* 0x000fe20000400000 */
[----:B-1----:R-:W-:Y:S01]  /*1520*/  FADD R7, R8, R7 ;  /* 0x0000000708077221 */ /* 0x002fe20000000000 */
[----:B------:R-:W-:-:S04]  /*1530*/  FMUL R4, R5, R4 ;  /* 0x0000000405047220 */ /* 0x000fc80000400000 */
[----:B------:R-:W-:Y:S01]  /*1540*/  @P0 FMUL R17, R17, 0.25 ;  /* 0x3e80000011110820 */ /* 0x000fe20000400000 */
[----:B------:R-:W0:Y:S01]  /*1550*/  SHFL.BFLY PT, R5, R6, 0x1, 0x1f ;  /* 0x0c201f0006057f89 */ /* 0x000e2200000e0000 */
[----:B------:R-:W-:Y:S01]  /*1560*/  FSEL R8, R3, R15, P0 ;  /* 0x0000000f03087208 */ /* 0x000fe20000000000 */
[----:B------:R-:W-:Y:S01]  /*1570*/  FFMA R4, R18, R4, R7 ;  /* 0x0000000412047223 */ /* 0x000fe20000000007 */
[----:B------:R-:W-:Y:S01]  /*1580*/  @!P1 FMUL R17, R17, 16777216 ;  /* 0x4b80000011119820 */ /* 0x000fe20000400000 */
[----:B------:R-:W1:Y:S01]  /*1590*/  S2R R3, SR_TID.X ;  /* 0x0000000000037919 */ /* 0x000e620000002100 */
[----:B------:R-:W-:Y:S01]  /*15a0*/  FSETP.NEU.AND P0, PT, R15, RZ, PT ;  /* 0x000000ff0f00720b */ /* 0x000fe20003f0d000 */
[----:B------:R-:W-:Y:S02]  /*15b0*/  @!P1 FMUL R8, R8, 16777216 ;  /* 0x4b80000008089820 */ /* 0x000fe40000400000 */
[----:B------:R-:W2:Y:S04]  /*15c0*/  SHFL.BFLY PT, R7, R4, 0x1, 0x1f ;  /* 0x0c201f0004077f89 */ /* 0x000ea800000e0000 */
[----:B------:R-:W3:Y:S01]  /*15d0*/  MUFU.RCP R8, R8 ;  /* 0x0000000800087308 */ /* 0x000ee20000001000 */
[----:B0-----:R-:W-:Y:S01]  /*15e0*/  FADD R5, -R6, R5 ;  /* 0x0000000506057221 */ /* 0x001fe20000000100 */
[----:B---3--:R-:W-:-:S03]  /*15f0*/  FMUL R17, R8, R17 ;  /* 0x0000001108117220 */ /* 0x008fc60000400000 */
[----:B------:R-:W-:Y:S01]  /*1600*/  FMUL R9, R5, R5 ;  /* 0x0000000505097220 */ /* 0x000fe20000400000 */
[----:B-1----:R-:W-:Y:S01]  /*1610*/  ISETP.GE.AND P1, PT, R3, 0x8, PT ;  /* 0x000000080300780c */ /* 0x002fe20003f26270 */
[----:B--2---:R-:W-:Y:S01]  /*1620*/  FADD R14, R4, R7 ;  /* 0x00000007040e7221 */ /* 0x004fe20000000000 */
[----:B------:R-:W-:Y:S01]  /*1630*/  FSEL R17, R17, RZ, P0 ;  /* 0x000000ff11117208 */ /* 0x000fe20000000000 */
[----:B------:R-:W-:Y:S01]  /*1640*/  FMUL R9, R2, R9 ;  /* 0x0000000902097220 */ /* 0x000fe20000400000 */
[----:B------:R-:W-:Y:S02]  /*1650*/  LOP3.LUT P0, RZ, R3, 0x1f, RZ, 0xc0, !PT ;  /* 0x0000001f03ff7812 */ /* 0x000fe4000780c0ff */
[----:B------:R-:W-:Y:S01]  /*1660*/  SHF.R.U32.HI R2, RZ, 0x3, R3 ;  /* 0x00000003ff027819 */ /* 0x000fe20000011603 */
[----:B------:R-:W-:Y:S01]  /*1670*/  FFMA R13, R5, R17, R6 ;  /* 0x00000011050d7223 */ /* 0x000fe20000000006 */
[----:B------:R-:W-:Y:S02]  /*1680*/  FFMA R9, R17, R9, R14 ;  /* 0x0000000911097223 */ /* 0x000fe4000000000e */
[----:B------:R-:W-:-:S07]  /*1690*/  LOP3.LUT R2, R2, 0x1c, RZ, 0xc0, !PT ;  /* 0x0000001c02027812 */ /* 0x000fce00078ec0ff */
[----:B------:R-:W-:Y:S04]  /*16a0*/  @!P0 STS [R2+0x40], R15 ;  /* 0x0000400f02008388 */ /* 0x000fe80000000800 */
[----:B------:R-:W-:Y:S04]  /*16b0*/  @!P0 STS [R2], R13 ;  /* 0x0000000d02008388 */ /* 0x000fe80000000800 */
[----:B------:R-:W-:Y:S04]  /*16c0*/  @!P0 STS [R2+0x20], R9 ;  /* 0x0000200902008388 */ /* 0x000fe80000000800 */
[----:B------:R-:W-:Y:S06]  /*16d0*/  BAR.SYNC 0x0 ;  /* 0x0000000000007b1d */ /* 0x000fec0000000000 */
[----:B------:R-:W0:Y:S04]  /*16e0*/  @!P1 LDS R12, [R3.X4+0x40] ;  /* 0x00004000030c9984 */ /* 0x000e280000004800 */
[----:B------:R-:W-:Y:S04]  /*16f0*/  @!P1 LDS R10, [R3.X4] ;  /* 0x00000000030a9984 */ /* 0x000fe80000004800 */
[----:B------:R-:W1:Y:S04]  /*1700*/  @!P1 LDS R11, [R3.X4+0x20] ;  /* 0x00002000030b9984 */ /* 0x000e680000004800 */
[----:B0-----:R-:W0:Y:S04]  /*1710*/  SHFL.BFLY PT, R7, R12, 0x4, 0x1f ;  /* 0x0c801f000c077f89 */ /* 0x001e2800000e0000 */
[----:B-1----:R-:W1:Y:S01]  /*1720*/  SHFL.BFLY PT, R2, R11, 0x4, 0x1f ;  /* 0x0c801f000b027f89 */ /* 0x002e6200000e0000 */
[----:B0-----:R-:W-:-:S04]  /*1730*/  FADD R4, R12, R7 ;  /* 0x000000070c047221 */ /* 0x001fc80000000000 */
[C---:B------:R-:W-:Y:S01]  /*1740*/  FMUL R5, R4.reuse, 0.25 ;  /* 0x3e80000004057820 */ /* 0x040fe20000400000 */
[C---:B------:R-:W-:Y:S01]  /*1750*/  FSETP.GEU.AND P1, PT, |R4|.reuse, 1.175494350822287508e-38, PT ;  /* 0x008000000400780b */ /* 0x040fe20003f2e200 */
[----:B------:R-:W0:Y:S01]  /*1760*/  SHFL.BFLY PT, R13, R4, 0x2, 0x1f ;  /* 0x0c401f00040d7f89 */ /* 0x000e2200000e0000 */
[----:B------:R-:W-:Y:S01]  /*1770*/  FSETP.GT.AND P0, PT, |R4|, 8.50705917302346158658e+37, PT ;  /* 0x7e8000000400780b */ /* 0x000fe20003f04200 */
[----:B-1----:R-:W-:-:S03]  /*1780*/  FADD R2, R11, R2 ;  /* 0x000000020b027221 */ /* 0x002fc60000000000 */
[----:B------:R-:W-:Y:S02]  /*1790*/  FSEL R6, R5, R4, P0 ;  /* 0x0000000405067208 */ /* 0x000fe40000000000 */
[----:B------:R-:W1:Y:S05]  /*17a0*/  SHFL.BFLY PT, R5, R10, 0x4, 0x1f ;  /* 0x0c801f000a057f89 */ /* 0x000e6a00000e0000 */
[----:B------:R-:W-:Y:S02]  /*17b0*/  @!P1 FMUL R6, R6, 16777216 ;  /* 0x4b80000006069820 */ /* 0x000fe40000400000 */
[----:B------:R-:W-:-:S04]  /*17c0*/  @P0 FMUL R7, R7, 0.25 ;  /* 0x3e80000007070820 */ /* 0x000fc80000400000 */
[----:B------:R-:W2:Y:S01]  /*17d0*/  MUFU.RCP R6, R6 ;  /* 0x0000000600067308 */ /* 0x000ea20000001000 */
[----:B------:R-:W-:Y:S01]  /*17e0*/  @!P1 FMUL R7, R7, 16777216 ;  /* 0x4b80000007079820 */ /* 0x000fe20000400000 */
[C---:B------:R-:W-:Y:S01]  /*17f0*/  FSETP.NEU.AND P1, PT, R4.reuse, RZ, PT ;  /* 0x000000ff0400720b */ /* 0x040fe20003f2d000 */
[----:B0-----:R-:W-:-:S04]  /*1800*/  FADD R8, R4, R13 ;  /* 0x0000000d04087221 */ /* 0x001fc80000000000 */
[C---:B------:R-:W-:Y:S01]  /*1810*/  FMUL R15, R8.reuse, 0.25 ;  /* 0x3e800000080f7820 */ /* 0x040fe20000400000 */
[C---:B------:R-:W-:Y:S01]  /*1820*/  FSETP.GEU.AND P2, PT, |R8|.reuse, 1.175494350822287508e-38, PT ;  /* 0x008000000800780b */ /* 0x040fe20003f4e200 */
[----:B------:R-:W0:Y:S01]  /*1830*/  SHFL.BFLY PT, R17, R8, 0x1, 0x1f ;  /* 0x0c201f0008117f89 */ /* 0x000e2200000e0000 */
[----:B------:R-:W-:Y:S01]  /*1840*/  FSETP.GT.AND P0, PT, |R8|, 8.50705917302346158658e+37, PT ;  /* 0x7e8000000800780b */ /* 0x000fe20003f04200 */
[----:B-1----:R-:W-:Y:S01]  /*1850*/  FADD R5, -R10, R5 ;  /* 0x000000050a057221 */ /* 0x002fe20000000100 */
[----:B--2---:R-:W-:Y:S02]  /*1860*/  FMUL R7, R6, R7 ;  /* 0x0000000706077220 */ /* 0x004fe40000400000 */
[----:B------:R-:W-:Y:S01]  /*1870*/  FSEL R15, R15, R8, P0 ;  /* 0x000000080f0f7208 */ /* 0x000fe20000000000 */
[----:B------:R-:W-:Y:S02]  /*1880*/  FMUL R9, R5, R5 ;  /* 0x0000000505097220 */ /* 0x000fe40000400000 */
[----:B------:R-:W-:-:S02]  /*1890*/  FSEL R7, R7, RZ, P1 ;  /* 0x000000ff07077208 */ /* 0x000fc40000800000 */
[----:B------:R-:W-:Y:S02]  /*18a0*/  FMUL R9, R12, R9 ;  /* 0x000000090c097220 */ /* 0x000fe40000400000 */
[----:B------:R-:W-:Y:S01]  /*18b0*/  @!P2 FMUL R15, R15, 16777216 ;  /* 0x4b8000000f0fa820 */ /* 0x000fe20000400000 */
[----:B------:R-:W-:Y:S01]  /*18c0*/  FFMA R5, R5, R7, R10 ;  /* 0x0000000705057223 */ /* 0x000fe2000000000a */
[----:B------:R-:W-:Y:S02]  /*18d0*/  FFMA R2, R7, R9, R2 ;  /* 0x0000000907027223 */ /* 0x000fe40000000002 */
[----:B------:R-:W1:Y:S01]  /*18e0*/  MUFU.RCP R10, R15 ;  /* 0x0000000f000a7308 */ /* 0x000e620000001000 */
[----:B------:R-:W-:Y:S01]  /*18f0*/  @P0 FMUL R13, R13, 0.25 ;  /* 0x3e8000000d0d0820 */ /* 0x000fe20000400000 */
[----:B------:R-:W-:Y:S01]  /*1900*/  FSETP.NEU.AND P0, PT, R8, RZ, PT ;  /* 0x000000ff0800720b */ /* 0x000fe20003f0d000 */
[----:B------:R-:W2:Y:S02]  /*1910*/  SHFL.BFLY PT, R6, R5, 0x2, 0x1f ;  /* 0x0c401f0005067f89 */ /* 0x000ea400000e0000 */
[----:B------:R-:W-:-:S02]  /*1920*/  @!P2 FMUL R13, R13, 16777216 ;  /* 0x4b8000000d0da820 */ /* 0x000fc40000400000 */
[----:B------:R-:W3:Y:S01]  /*1930*/  SHFL.BFLY PT, R7, R2, 0x2, 0x1f ;  /* 0x0c401f0002077f89 */ /* 0x000ee200000e0000 */
[----:B0-----:R-:W-:-:S04]  /*1940*/  FADD R12, R8, R17 ;  /* 0x00000011080c7221 */ /* 0x001fc80000000000 */
[C---:B------:R-:W-:Y:S01]  /*1950*/  FMUL R11, R12.reuse, 0.25 ;  /* 0x3e8000000c0b7820 */ /* 0x040fe20000400000 */
[----:B------:R-:W-:Y:S01]  /*1960*/  FSETP.GEU.AND P1, PT, |R12|, 1.175494350822287508e-38, PT ;  /* 0x008000000c00780b */ /* 0x000fe20003f2e200 */
[----:B-1----:R-:W-:-:S05]  /*1970*/  FMUL R10, R10, R13 ;  /* 0x0000000d0a0a7220 */ /* 0x002fca0000400000 */
[----:B------:R-:W-:Y:S02]  /*1980*/  FSEL R10, R10, RZ, P0 ;  /* 0x000000ff0a0a7208 */ /* 0x000fe40000000000 */
[----:B------:R-:W-:Y:S01]  /*1990*/  FSETP.GT.AND P0, PT, |R12|, 8.50705917302346158658e+37, PT ;  /* 0x7e8000000c00780b */ /* 0x000fe20003f04200 */
[----:B--2---:R-:W-:-:S03]  /*19a0*/  FADD R6, -R5, R6 ;  /* 0x0000000605067221 */ /* 0x004fc60000000100 */
[----:B------:R-:W-:Y:S01]  /*19b0*/  FSEL R11, R11, R12, P0 ;  /* 0x0000000c0b0b7208 */ /* 0x000fe20000000000 */
[C---:B------:R-:W-:Y:S01]  /*19c0*/  FMUL R9, R6.reuse, R6 ;  /* 0x0000000606097220 */ /* 0x040fe20000400000 */
[----:B------:R-:W-:Y:S01]  /*19d0*/  FFMA R5, R6, R10, R5 ;  /* 0x0000000a06057223 */ /* 0x000fe20000000005 */
[----:B---3--:R-:W-:Y:S02]  /*19e0*/  FADD R7, R2, R7 ;  /* 0x0000000702077221 */ /* 0x008fe40000000000 */
[----:B------:R-:W-:Y:S01]  /*19f0*/  @!P1 FMUL R11, R11, 16777216 ;  /* 0x4b8000000b0b9820 */ /* 0x000fe20000400000 */
[----:B------:R-:W-:-:S03]  /*1a00*/  FMUL R9, R4, R9 ;  /* 0x0000000904097220 */ /* 0x000fc60000400000 */
[----:B------:R-:W-:Y:S01]  /*1a10*/  @P0 FMUL R17, R17, 0.25 ;  /* 0x3e80000011110820 */ /* 0x000fe20000400000 */
[----:B------:R-:W0:Y:S01]  /*1a20*/  SHFL.BFLY PT, R2, R5, 0x1, 0x1f ;  /* 0x0c201f0005027f89 */ /* 0x000e2200000e0000 */
[----:B------:R-:W1:Y:S01]  /*1a30*/  MUFU.RCP R6, R11 ;  /* 0x0000000b00067308 */ /* 0x000e620000001000 */
[----:B------:R-:W-:Y:S01]  /*1a40*/  FFMA R7, R10, R9, R7 ;  /* 0x000000090a077223 */ /* 0x000fe20000000007 */
[----:B------:R-:W-:Y:S01]  /*1a50*/  @!P1 FMUL R17, R17, 16777216 ;  /* 0x4b80000011119820 */ /* 0x000fe20000400000 */
[C---:B------:R-:W-:Y:S02]  /*1a60*/  LOP3.LUT P0, RZ, R3.reuse, 0x7, RZ, 0xc0, !PT ;  /* 0x0000000703ff7812 */ /* 0x040fe4000780c0ff */
[----:B------:R-:W-:Y:S01]  /*1a70*/  FSETP.NEU.AND P1, PT, R12, RZ, PT ;  /* 0x000000ff0c00720b */ /* 0x000fe20003f2d000 */
[----:B------:R-:W2:Y:S01]  /*1a80*/  SHFL.BFLY PT, R4, R7, 0x1, 0x1f ;  /* 0x0c201f0007047f89 */ /* 0x000ea200000e0000 */
[----:B------:R-:W-:Y:S01]  /*1a90*/  ISETP.LT.AND P0, PT, R3, 0x8, !P0 ;  /* 0x000000080300780c */ /* 0x000fe20004701270 */
[----:B-1----:R-:W-:-:S12]  /*1aa0*/  FMUL R6, R6, R17 ;  /* 0x0000001106067220 */ /* 0x002fd80000400000 */
[----:B------:R-:W-:Y:S01]  /*1ab0*/  @P0 STS [R3.X4+0x40], R12 ;  /* 0x0000400c03000388 */ /* 0x000fe20000004800 */
[----:B------:R-:W-:Y:S01]  /*1ac0*/  FSEL R6, R6, RZ, P1 ;  /* 0x000000ff06067208 */ /* 0x000fe20000800000 */
[----:B0-----:R-:W-:-:S04]  /*1ad0*/  FADD R2, -R5, R2 ;  /* 0x0000000205027221 */ /* 0x001fc80000000100 */
[C---:B------:R-:W-:Y:S01]  /*1ae0*/  FMUL R13, R2.reuse, R2 ;  /* 0x00000002020d7220 */ /* 0x040fe20000400000 */
[----:B------:R-:W-:Y:S01]  /*1af0*/  FFMA R2, R2, R6, R5 ;  /* 0x0000000602027223 */ /* 0x000fe20000000005 */
[----:B--2---:R-:W-:Y:S02]  /*1b00*/  FADD R9, R7, R4 ;  /* 0x0000000407097221 */ /* 0x004fe40000000000 */
[----:B------:R-:W-:Y:S02]  /*1b10*/  FMUL R13, R8, R13 ;  /* 0x0000000d080d7220 */ /* 0x000fe40000400000 */
[----:B------:R-:W-:Y:S02]  /*1b20*/  @P0 STS [R3.X4], R2 ;  /* 0x0000000203000388 */ /* 0x000fe40000004800 */
[----:B------:R-:W-:-:S05]  /*1b30*/  FFMA R6, R6, R13, R9 ;  /* 0x0000000d06067223 */ /* 0x000fca0000000009 */
[----:B------:R-:W-:Y:S04]  /*1b40*/  @P0 STS [R3.X4+0x20], R6 ;  /* 0x0000200603000388 */ /* 0x000fe80000004800 */
[----:B------:R-:W-:Y:S06]  /*1b50*/  BAR.SYNC 0x0 ;  /* 0x0000000000007b1d */ /* 0x000fec0000000000 */
[----:B------:R-:W0:Y:S01]  /*1b60*/  LDS R4, [RZ] ;  /* 0x00000000ff047984 */ /* 0x000e220000000800 */
[----:B------:R-:W-:-:S02]  /*1b70*/  PLOP3.LUT P0, PT, PT, PT, UP0, 0x40, 0x0 ;  /* 0x000000000000781c */ /* 0x000fc40003f0e808 */
[----:B------:R-:W-:Y:S01]  /*1b80*/  MOV R2, UR4 ;  /* 0x0000000400027c02 */ /* 0x000fe20008000f00 */
[----:B------:R-:W1:Y:S04]  /*1b90*/  LDS R5, [0x20] ;  /* 0x00002000ff057984 */ /* 0x000e680000000800 */
[----:B------:R-:W-:Y:S06]  /*1ba0*/  BAR.SYNC 0x0 ;  /* 0x0000000000007b1d */ /* 0x000fec0000000000 */
[----:B------:R-:W-:-:S02]  /*1bb0*/  ISETP.EQ.AND P0, PT, R0, RZ, P0 ;  /* 0x000000ff0000720c */ /* 0x000fc40000702270 */
[----:B------:R-:W-:Y:S01]  /*1bc0*/  MOV R3, UR5 ;  /* 0x0000000500037c02 */ /* 0x000fe20008000f00 */
[----:B0-----:R-:W-:Y:S04]  /*1bd0*/  STS [RZ], R4 ;  /* 0x00000004ff007388 */ /* 0x001fe80000000800 */
[----:B------:R-:W-:Y:S06]  /*1be0*/  BAR.SYNC 0x0 ;  /* 0x0000000000007b1d */ /* 0x000fec0000000000 */
[----:B------:R-:W0:Y:S04]  /*1bf0*/  LDS R7, [RZ] ;  /* 0x00000000ff077984 */ /* 0x000e280000000800 */
[----:B------:R-:W-:Y:S06]  /*1c00*/  BAR.SYNC 0x0 ;  /* 0x0000000000007b1d */ /* 0x000fec0000000000 */
[----:B-1----:R-:W-:Y:S04]  /*1c10*/  STS [RZ], R5 ;  /* 0x00000005ff007388 */ /* 0x002fe80000000800 */
[----:B------:R-:W-:Y:S06]  /*1c20*/  BAR.SYNC 0x0 ;  /* 0x0000000000007b1d */ /* 0x000fec0000000000 */
[----:B0-----:R0:W-:Y:S01]  /*1c30*/  @P0 STG.E [R2.64], R7 ;  /* 0x0000000702000986 */ /* 0x0011e2000c10190a */
[----:B------:R-:W-:Y:S05]  /*1c40*/  @!P0 EXIT ;  /* 0x000000000000894d */ /* 0x000fea0003800000 */
[----:B------:R-:W1:Y:S01]  /*1c50*/  LDS R5, [RZ] ;  /* 0x00000000ff057984 */ /* 0x000e620000000800 */
[----:B0-----:R-:W-:-:S02]  /*1c60*/  MOV R2, UR6 ;  /* 0x0000000600027c02 */ /* 0x001fc40008000f00 */
[----:B------:R-:W-:-:S05]  /*1c70*/  MOV R3, UR7 ;  /* 0x0000000700037c02 */ /* 0x000fca0008000f00 */
[----:B-1----:R-:W-:Y:S01]  /*1c80*/  STG.E [R2.64], R5 ;  /* 0x0000000502007986 */ /* 0x002fe2000c10190a */
[----:B------:R-:W-:Y:S05]  /*1c90*/  EXIT ;  /* 0x000000000000794d */ /* 0x000fea0003800000 */
.L_x_4:
[----:B------:R-:W-:-:S00]  /*1ca0*/  BRA `(.L_x_4) ;  /* 0xfffffff000007947 */ /* 0x000fc0000383ffff */
[----:B------:R-:W-:-:S00]  /*1cb0*/  NOP ;  /* 0x0000000000007918 */ /* 0x000fc00000000000 */
        /* <DEDUP_REMOVED lines=12> */
.L_x_5:


//--------------------- .nv.shared.triton__0d1d2d345de6 --------------------------
	.section	.nv.shared.triton__0d1d2d345de6,"aw",@nobits
	.align	16
